	.headerflags	@"EF_CUDA_TEXMODE_UNIFIED EF_CUDA_64BIT_ADDRESS EF_CUDA_ACCELERATORS EF_CUDA_SM90 EF_CUDA_VIRTUAL_SM(EF_CUDA_SM90)"
	.elftype	@"ET_EXEC"


//--------------------- .nv.info                  --------------------------
	.section	.nv.info,"",@"SHT_CUDA_INFO"
	.align	4


	//----- nvinfo : EIATTR_REGCOUNT
	.align		4
        /*0000*/ 	.byte	0x04, 0x2f
        /*0002*/ 	.short	(.L_3 - .L_2)
	.align		4
.L_2:
        /*0004*/ 	.word	index@(triton_poi_fused_clone_2)
        /*0008*/ 	.word	0x0000001c


	//----- nvinfo : EIATTR_MIN_STACK_SIZE
	.align		4
.L_3:
        /*000c*/ 	.byte	0x04, 0x12
        /*000e*/ 	.short	(.L_5 - .L_4)
	.align		4
.L_4:
        /*0010*/ 	.word	index@(triton_poi_fused_clone_2)
        /*0014*/ 	.word	0x00000020


	//----- nvinfo : EIATTR_FRAME_SIZE
	.align		4
.L_5:
        /*0018*/ 	.byte	0x04, 0x11
        /*001a*/ 	.short	(.L_7 - .L_6)
	.align		4
.L_6:
        /*001c*/ 	.word	index@(triton_poi_fused_clone_2)
        /*0020*/ 	.word	0x00000020


	//----- nvinfo : EIATTR_MIN_STACK_SIZE
	.align		4
.L_7:
        /*0024*/ 	.byte	0x04, 0x12
        /*0026*/ 	.short	(.L_9 - .L_8)
	.align		4
.L_8:
        /*0028*/ 	.word	index@(triton_poi_fused_clone_2)
        /*002c*/ 	.word	0x00000020
.L_9:


//--------------------- .nv.info.triton_poi_fused_clone_2 --------------------------
	.section	.nv.info.triton_poi_fused_clone_2,"",@"SHT_CUDA_INFO"
	.sectionflags	@""
	.align	4


	//----- nvinfo : EIATTR_CUDA_API_VERSION
	.align		4
        /*0000*/ 	.byte	0x04, 0x37
        /*0002*/ 	.short	(.L_11 - .L_10)
.L_10:
        /*0004*/ 	.word	0x0000007c


	//----- nvinfo : EIATTR_KPARAM_INFO
	.align		4
.L_11:
        /*0008*/ 	.byte	0x04, 0x17
        /*000a*/ 	.short	(.L_13 - .L_12)
.L_12:
        /*000c*/ 	.word	0x00000000
        /*0010*/ 	.short	0x0006
        /*0012*/ 	.short	0x0028
        /*0014*/ 	.byte	0x00, 0xf4, 0x21, 0x00


	//----- nvinfo : EIATTR_KPARAM_INFO
	.align		4
.L_13:
        /*0018*/ 	.byte	0x04, 0x17
        /*001a*/ 	.short	(.L_15 - .L_14)
.L_14:
        /*001c*/ 	.word	0x00000000
        /*0020*/ 	.short	0x0005
        /*0022*/ 	.short	0x0020
        /*0024*/ 	.byte	0x00, 0xf0, 0x11, 0x00


	//----- nvinfo : EIATTR_KPARAM_INFO
	.align		4
.L_15:
        /*0028*/ 	.byte	0x04, 0x17
        /*002a*/ 	.short	(.L_17 - .L_16)
.L_16:
        /*002c*/ 	.word	0x00000000
        /*0030*/ 	.short	0x0004
        /*0032*/ 	.short	0x001c
        /*0034*/ 	.byte	0x00, 0xf0, 0x11, 0x00


	//----- nvinfo : EIATTR_KPARAM_INFO
	.align		4
.L_17:
        /*0038*/ 	.byte	0x04, 0x17
        /*003a*/ 	.short	(.L_19 - .L_18)
.L_18:
        /*003c*/ 	.word	0x00000000
        /*0040*/ 	.short	0x0003
        /*0042*/ 	.short	0x0018
        /*0044*/ 	.byte	0x00, 0xf0, 0x11, 0x00


	//----- nvinfo : EIATTR_KPARAM_INFO
	.align		4
.L_19:
        /*0048*/ 	.byte	0x04, 0x17
        /*004a*/ 	.short	(.L_21 - .L_20)
.L_20:
        /*004c*/ 	.word	0x00000000
        /*0050*/ 	.short	0x0002
        /*0052*/ 	.short	0x0010
        /*0054*/ 	.byte	0x00, 0xf4, 0x21, 0x00


	//----- nvinfo : EIATTR_KPARAM_INFO
	.align		4
.L_21:
        /*0058*/ 	.byte	0x04, 0x17
        /*005a*/ 	.short	(.L_23 - .L_22)
.L_22:
        /*005c*/ 	.word	0x00000000
        /*0060*/ 	.short	0x0001
        /*0062*/ 	.short	0x0008
        /*0064*/ 	.byte	0x00, 0xf4, 0x21, 0x00


	//----- nvinfo : EIATTR_KPARAM_INFO
	.align		4
.L_23:
        /*0068*/ 	.byte	0x04, 0x17
        /*006a*/ 	.short	(.L_25 - .L_24)
.L_24:
        /*006c*/ 	.word	0x00000000
        /*0070*/ 	.short	0x0000
        /*0072*/ 	.short	0x0000
        /*0074*/ 	.byte	0x00, 0xf4, 0x21, 0x00


	//----- nvinfo : EIATTR_SPARSE_MMA_MASK
	.align		4
.L_25:
        /*0078*/ 	.byte	0x03, 0x50
        /*007a*/ 	.short	0x0000


	//----- nvinfo : EIATTR_MAXREG_COUNT
	.align		4
        /*007c*/ 	.byte	0x03, 0x1b
        /*007e*/ 	.short	0x00ff


	//----- nvinfo : EIATTR_EXIT_INSTR_OFFSETS
	.align		4
        /*0080*/ 	.byte	0x04, 0x1c
        /*0082*/ 	.short	(.L_27 - .L_26)


	//   ....[0]....
.L_26:
        /*0084*/ 	.word	0x00001bb0


	//----- nvinfo : EIATTR_REQNTID
	.align		4
.L_27:
        /*0088*/ 	.byte	0x04, 0x10
        /*008a*/ 	.short	(.L_29 - .L_28)
.L_28:
        /*008c*/ 	.word	0x00000080
        /*0090*/ 	.word	0x00000001
        /*0094*/ 	.word	0x00000001


	//----- nvinfo : EIATTR_CRS_STACK_SIZE
	.align		4
.L_29:
        /*0098*/ 	.byte	0x04, 0x1e
        /*009a*/ 	.short	(.L_31 - .L_30)
.L_30:
        /*009c*/ 	.word	0x00000000


	//----- nvinfo : EIATTR_CBANK_PARAM_SIZE
	.align		4
.L_31:
        /*00a0*/ 	.byte	0x03, 0x19
        /*00a2*/ 	.short	0x0030


	//----- nvinfo : EIATTR_PARAM_CBANK
	.align		4
        /*00a4*/ 	.byte	0x04, 0x0a
        /*00a6*/ 	.short	(.L_33 - .L_32)
	.align		4
.L_32:
        /*00a8*/ 	.word	index@(.nv.constant0.triton_poi_fused_clone_2)
        /*00ac*/ 	.short	0x0210
        /*00ae*/ 	.short	0x0030


	//----- nvinfo : EIATTR_SW_WAR
	.align		4
.L_33:
        /*00b0*/ 	.byte	0x04, 0x36
        /*00b2*/ 	.short	(.L_35 - .L_34)
.L_34:
        /*00b4*/ 	.word	0x00000008
.L_35:


//--------------------- .nv.callgraph             --------------------------
	.section	.nv.callgraph,"",@"SHT_CUDA_CALLGRAPH"
	.align	4
	.sectionentsize	8
	.align		4
        /*0000*/ 	.word	0x00000000
	.align		4
        /*0004*/ 	.word	0xffffffff
	.align		4
        /*0008*/ 	.word	0x00000000
	.align		4
        /*000c*/ 	.word	0xfffffffe
	.align		4
        /*0010*/ 	.word	0x00000000
	.align		4
        /*0014*/ 	.word	0xfffffffd
	.align		4
        /*0018*/ 	.word	0x00000000
	.align		4
        /*001c*/ 	.word	0xfffffffc


//--------------------- .nv.constant4             --------------------------
	.section	.nv.constant4,"a",@progbits
	.align	8
	.align		8
.nv.constant4:
        /*0000*/ 	.dword	_$_str
	.align		8
        /*0008*/ 	.dword	__cudart_i2opi_f


//--------------------- .text.triton_poi_fused_clone_2 --------------------------
	.section	.text.triton_poi_fused_clone_2,"ax",@progbits
	.align	128
        .global         triton_poi_fused_clone_2
        .type           triton_poi_fused_clone_2,@function
        .size           triton_poi_fused_clone_2,(.L_x_13 - triton_poi_fused_clone_2)
        .other          triton_poi_fused_clone_2,@"STO_CUDA_ENTRY STV_DEFAULT"
triton_poi_fused_clone_2:
.text.triton_poi_fused_clone_2:
[----:B------:R-:W0:Y:S08]  /*0000*/  LDC R1, c[0x0][0x28] ;  /* 0x00000a00ff017b82 */ /* 0x000e300000000800 */
[----:B------:R-:W1:Y:S01]  /*0010*/  LDC R0, c[0x0][0x228] ;  /* 0x00008a00ff007b82 */ /* 0x000e620000000800 */
[----:B------:R-:W2:Y:S01]  /*0020*/  S2R R2, SR_TID.X ;  /* 0x0000000000027919 */ /* 0x000ea20000002100 */
[----:B------:R-:W-:Y:S01]  /*0030*/  ULDC.64 UR4, c[0x0][0x208] ;  /* 0x0000820000047ab9 */ /* 0x000fe20000000a00 */
[----:B0-----:R-:W-:Y:S01]  /*0040*/  VIADD R1, R1, 0xffffffe0 ;  /* 0xffffffe001017836 */ /* 0x001fe20000000000 */
[----:B------:R-:W0:Y:S04]  /*0050*/  S2R R9, SR_CTAID.X ;  /* 0x0000000000097919 */ /* 0x000e280000002500 */
[----:B------:R-:W3:Y:S01]  /*0060*/  LDC R4, c[0x0][0x22c] ;  /* 0x00008b00ff047b82 */ /* 0x000ee20000000800 */
[----:B-1----:R-:W-:-:S04]  /*0070*/  IABS R6, R0 ;  /* 0x0000000000067213 */ /* 0x002fc80000000000 */
[----:B------:R-:W1:Y:S01]  /*0080*/  I2F.RP R7, R6 ;  /* 0x0000000600077306 */ /* 0x000e620000209400 */
[----:B---3--:R-:W-:Y:S01]  /*0090*/  IABS R5, R4 ;  /* 0x0000000400057213 */ /* 0x008fe20000000000 */
[----:B--2---:R-:W-:-:S06]  /*00a0*/  IMAD.SHL.U32 R2, R2, 0x2, RZ ;  /* 0x0000000202027824 */ /* 0x004fcc00078e00ff */
[----:B------:R-:W2:Y:S01]  /*00b0*/  I2F.RP R11, R5 ;  /* 0x00000005000b7306 */ /* 0x000ea20000209400 */
[----:B0-----:R-:W-:Y:S02]  /*00c0*/  SHF.R.S32.HI R8, RZ, 0x17, R9 ;  /* 0x00000017ff087819 */ /* 0x001fe40000011409 */
[----:B------:R-:W-:Y:S02]  /*00d0*/  LOP3.LUT R2, R2, 0xfe, RZ, 0xc0, !PT ;  /* 0x000000fe02027812 */ /* 0x000fe400078ec0ff */
[----:B------:R-:W-:-:S03]  /*00e0*/  SGXT R8, R8, 0x1 ;  /* 0x000000010808781a */ /* 0x000fc60000000200 */
[----:B-1----:R-:W0:Y:S01]  /*00f0*/  MUFU.RCP R7, R7 ;  /* 0x0000000700077308 */ /* 0x002e220000001000 */
[----:B------:R-:W-:Y:S02]  /*0100*/  IMAD R9, R9, 0x100, R2 ;  /* 0x0000010009097824 */ /* 0x000fe400078e0202 */
[----:B------:R-:W-:-:S03]  /*0110*/  IMAD.MOV.U32 R2, RZ, RZ, RZ ;  /* 0x000000ffff027224 */ /* 0x000fc600078e00ff */
[----:B------:R-:W-:Y:S02]  /*0120*/  LEA.HI R10, R8, R9, RZ, 0x7 ;  /* 0x00000009080a7211 */ /* 0x000fe400078f38ff */
[----:B--2---:R-:W1:Y:S01]  /*0130*/  MUFU.RCP R11, R11 ;  /* 0x0000000b000b7308 */ /* 0x004e620000001000 */
[----:B0-----:R-:W-:Y:S01]  /*0140*/  VIADD R3, R7, 0xffffffe ;  /* 0x0ffffffe07037836 */ /* 0x001fe20000000000 */
[----:B------:R-:W-:Y:S02]  /*0150*/  SHF.R.S32.HI R7, RZ, 0x7, R10 ;  /* 0x00000007ff077819 */ /* 0x000fe4000001140a */
[----:B------:R-:W-:Y:S02]  /*0160*/  LOP3.LUT R10, R10, 0xffffff80, RZ, 0xc0, !PT ;  /* 0xffffff800a0a7812 */ /* 0x000fe400078ec0ff */
[----:B------:R-:W-:Y:S02]  /*0170*/  IABS R14, R7 ;  /* 0x00000007000e7213 */ /* 0x000fe40000000000 */
[----:B------:R-:W0:Y:S01]  /*0180*/  F2I.FTZ.U32.TRUNC.NTZ R3, R3 ;  /* 0x0000000300037305 */ /* 0x000e22000021f000 */
[----:B------:R-:W-:Y:S01]  /*0190*/  ISETP.GE.AND P2, PT, R7, RZ, PT ;  /* 0x000000ff0700720c */ /* 0x000fe20003f46270 */
[----:B-1----:R-:W-:-:S02]  /*01a0*/  VIADD R12, R11, 0xffffffe ;  /* 0x0ffffffe0b0c7836 */ /* 0x002fc40000000000 */
[----:B------:R-:W-:Y:S01]  /*01b0*/  IMAD.MOV.U32 R11, RZ, RZ, R14 ;  /* 0x000000ffff0b7224 */ /* 0x000fe200078e000e */
[----:B------:R-:W-:Y:S01]  /*01c0*/  IABS R14, R9 ;  /* 0x00000009000e7213 */ /* 0x000fe20000000000 */
[----:B------:R-:W-:Y:S01]  /*01d0*/  IMAD.IADD R15, R9, 0x1, -R10 ;  /* 0x00000001090f7824 */ /* 0x000fe200078e0a0a */
[----:B0-----:R-:W-:-:S05]  /*01e0*/  IADD3 R13, RZ, -R3, RZ ;  /* 0x80000003ff0d7210 */ /* 0x001fca0007ffe0ff */
[----:B------:R-:W-:-:S04]  /*01f0*/  IMAD R13, R13, R6, RZ ;  /* 0x000000060d0d7224 */ /* 0x000fc800078e02ff */
[----:B------:R-:W-:Y:S01]  /*0200*/  IMAD.HI.U32 R2, R3, R13, R2 ;  /* 0x0000000d03027227 */ /* 0x000fe200078e0002 */
[----:B------:R-:W-:Y:S01]  /*0210*/  PRMT R13, R15, 0x8880, RZ ;  /* 0x000088800f0d7816 */ /* 0x000fe200000000ff */
[----:B------:R-:W0:Y:S04]  /*0220*/  F2I.FTZ.U32.TRUNC.NTZ R3, R12 ;  /* 0x0000000c00037305 */ /* 0x000e28000021f000 */
[----:B------:R-:W-:-:S05]  /*0230*/  IMAD.HI.U32 R2, R2, R11, RZ ;  /* 0x0000000b02027227 */ /* 0x000fca00078e00ff */
[----:B------:R-:W-:-:S05]  /*0240*/  IADD3 R2, -R2, RZ, RZ ;  /* 0x000000ff02027210 */ /* 0x000fca0007ffe1ff */
[----:B------:R-:W-:Y:S01]  /*0250*/  IMAD R11, R6, R2, R11 ;  /* 0x00000002060b7224 */ /* 0x000fe200078e020b */
[----:B------:R-:W-:Y:S01]  /*0260*/  PRMT R2, R13, 0x7710, RZ ;  /* 0x000077100d027816 */ /* 0x000fe200000000ff */
[----:B0-----:R-:W-:-:S03]  /*0270*/  IMAD.MOV R10, RZ, RZ, -R3 ;  /* 0x000000ffff0a7224 */ /* 0x001fc600078e0a03 */
[----:B------:R-:W-:Y:S01]  /*0280*/  ISETP.GT.U32.AND P0, PT, R6, R11, PT ;  /* 0x0000000b0600720c */ /* 0x000fe20003f04070 */
[----:B------:R-:W-:Y:S01]  /*0290*/  IMAD R13, R10, R5, RZ ;  /* 0x000000050a0d7224 */ /* 0x000fe200078e02ff */
[----:B------:R-:W-:-:S04]  /*02a0*/  SHF.R.U32.HI R2, RZ, 0x9, R2 ;  /* 0x00000009ff027819 */ /* 0x000fc80000011602 */
[----:B------:R-:W-:Y:S01]  /*02b0*/  LOP3.LUT R10, R2, 0x3f, RZ, 0xc0, !PT ;  /* 0x0000003f020a7812 */ /* 0x000fe200078ec0ff */
[----:B------:R-:W-:-:S04]  /*02c0*/  IMAD.MOV.U32 R2, RZ, RZ, RZ ;  /* 0x000000ffff027224 */ /* 0x000fc800078e00ff */
[----:B------:R-:W-:Y:S02]  /*02d0*/  IMAD.IADD R10, R15, 0x1, R10 ;  /* 0x000000010f0a7824 */ /* 0x000fe400078e020a */
[----:B------:R-:W-:Y:S01]  /*02e0*/  @!P0 IMAD.IADD R11, R11, 0x1, -R6 ;  /* 0x000000010b0b8824 */ /* 0x000fe200078e0a06 */
[----:B------:R-:W-:Y:S01]  /*02f0*/  ISETP.NE.AND P0, PT, R0, RZ, PT ;  /* 0x000000ff0000720c */ /* 0x000fe20003f05270 */
[----:B------:R-:W-:Y:S01]  /*0300*/  IMAD.HI.U32 R2, R3, R13, R2 ;  /* 0x0000000d03027227 */ /* 0x000fe200078e0002 */
[----:B------:R-:W-:Y:S02]  /*0310*/  LOP3.LUT R3, R10, 0xc0, RZ, 0xc0, !PT ;  /* 0x000000c00a037812 */ /* 0x000fe400078ec0ff */
[----:B------:R-:W-:Y:S02]  /*0320*/  ISETP.GT.U32.AND P1, PT, R6, R11, PT ;  /* 0x0000000b0600720c */ /* 0x000fe40003f24070 */
[----:B------:R-:W-:Y:S01]  /*0330*/  IADD3 R13, R9, 0x1, RZ ;  /* 0x00000001090d7810 */ /* 0x000fe20007ffe0ff */
[----:B------:R-:W-:-:S03]  /*0340*/  IMAD.MOV R12, RZ, RZ, -R3 ;  /* 0x000000ffff0c7224 */ /* 0x000fc600078e0a03 */
[----:B------:R-:W-:Y:S01]  /*0350*/  LEA.HI R10, R8, R13, RZ, 0x7 ;  /* 0x0000000d080a7211 */ /* 0x000fe200078f38ff */
[----:B------:R-:W-:Y:S01]  /*0360*/  IMAD.HI.U32 R8, R2, R14, RZ ;  /* 0x0000000e02087227 */ /* 0x000fe200078e00ff */
[----:B------:R-:W-:Y:S01]  /*0370*/  PRMT R12, R12, 0x7710, RZ ;  /* 0x000077100c0c7816 */ /* 0x000fe200000000ff */
[----:B------:R-:W0:Y:S01]  /*0380*/  LDC.64 R2, c[0x0][0x218] ;  /* 0x00008600ff027b82 */ /* 0x000e220000000a00 */
[----:B------:R-:W-:Y:S01]  /*0390*/  LOP3.LUT R10, R10, 0xff80, RZ, 0xc0, !PT ;  /* 0x0000ff800a0a7812 */ /* 0x000fe200078ec0ff */
[----:B------:R-:W-:Y:S02]  /*03a0*/  IMAD.MOV R16, RZ, RZ, -R8 ;  /* 0x000000ffff107224 */ /* 0x000fe400078e0a08 */
[----:B------:R-:W-:Y:S02]  /*03b0*/  IMAD.IADD R7, R15, 0x1, R12 ;  /* 0x000000010f077824 */ /* 0x000fe400078e020c */
[----:B------:R-:W-:Y:S01]  /*03c0*/  @!P1 IMAD.IADD R11, R11, 0x1, -R6 ;  /* 0x000000010b0b9824 */ /* 0x000fe200078e0a06 */
[----:B------:R-:W-:Y:S01]  /*03d0*/  IADD3 R6, R13, -R10, RZ ;  /* 0x8000000a0d067210 */ /* 0x000fe20007ffe0ff */
[----:B------:R-:W-:Y:S01]  /*03e0*/  IMAD R14, R5, R16, R14 ;  /* 0x00000010050e7224 */ /* 0x000fe200078e020e */
[----:B------:R-:W-:Y:S01]  /*03f0*/  LOP3.LUT R7, R7, 0xffff, RZ, 0xc0, !PT ;  /* 0x0000ffff07077812 */ /* 0x000fe200078ec0ff */
[----:B------:R-:W-:Y:S01]  /*0400*/  @!P2 IMAD.MOV R11, RZ, RZ, -R11 ;  /* 0x000000ffff0ba224 */ /* 0x000fe200078e0a0b */
[----:B------:R-:W-:-:S02]  /*0410*/  PRMT R10, R6, 0x8880, RZ ;  /* 0x00008880060a7816 */ /* 0x000fc400000000ff */
[----:B------:R-:W-:Y:S02]  /*0420*/  PRMT R7, R7, 0x8880, RZ ;  /* 0x0000888007077816 */ /* 0x000fe400000000ff */
[----:B------:R-:W-:Y:S02]  /*0430*/  PRMT R10, R10, 0x7710, RZ ;  /* 0x000077100a0a7816 */ /* 0x000fe400000000ff */
[----:B------:R-:W-:Y:S02]  /*0440*/  @!P0 LOP3.LUT R11, RZ, R0, RZ, 0x33, !PT ;  /* 0x00000000ff0b8212 */ /* 0x000fe400078e33ff */
[----:B------:R-:W-:Y:S02]  /*0450*/  SHF.R.U32.HI R10, RZ, 0x9, R10 ;  /* 0x00000009ff0a7819 */ /* 0x000fe4000001160a */
[----:B------:R-:W-:Y:S01]  /*0460*/  ISETP.GT.U32.AND P1, PT, R5, R14, PT ;  /* 0x0000000e0500720c */ /* 0x000fe20003f24070 */
[----:B------:R-:W-:Y:S01]  /*0470*/  IMAD R13, R7, R0, R11 ;  /* 0x00000000070d7224 */ /* 0x000fe200078e020b */
[----:B------:R-:W-:-:S03]  /*0480*/  LOP3.LUT R7, R10, 0x3f, RZ, 0xc0, !PT ;  /* 0x0000003f0a077812 */ /* 0x000fc600078ec0ff */
[----:B0-----:R-:W-:-:S04]  /*0490*/  IMAD.WIDE R12, R13, 0x4, R2 ;  /* 0x000000040d0c7825 */ /* 0x001fc800078e0202 */
[----:B------:R-:W-:Y:S01]  /*04a0*/  IMAD.IADD R7, R6, 0x1, R7 ;  /* 0x0000000106077824 */ /* 0x000fe200078e0207 */
[----:B------:R-:W2:Y:S03]  /*04b0*/  LDG.E.EL R10, desc[UR4][R12.64] ;  /* 0x000000040c0a7981 */ /* 0x000ea6000c2e1900 */
[----:B------:R-:W-:Y:S01]  /*04c0*/  @!P1 IMAD.IADD R14, R14, 0x1, -R5 ;  /* 0x000000010e0e9824 */ /* 0x000fe200078e0a05 */
[----:B------:R-:W-:-:S05]  /*04d0*/  LOP3.LUT R7, R7, 0xc0, RZ, 0xc0, !PT ;  /* 0x000000c007077812 */ /* 0x000fca00078ec0ff */
[----:B------:R-:W-:Y:S01]  /*04e0*/  IMAD.MOV R7, RZ, RZ, -R7 ;  /* 0x000000ffff077224 */ /* 0x000fe200078e0a07 */
[----:B------:R-:W-:Y:S02]  /*04f0*/  ISETP.GE.U32.AND P0, PT, R14, R5, PT ;  /* 0x000000050e00720c */ /* 0x000fe40003f06070 */
[----:B------:R-:W-:Y:S02]  /*0500*/  LOP3.LUT R5, R9, R4, RZ, 0x3c, !PT ;  /* 0x0000000409057212 */ /* 0x000fe400078e3cff */
[----:B------:R-:W-:Y:S02]  /*0510*/  PRMT R7, R7, 0x7710, RZ ;  /* 0x0000771007077816 */ /* 0x000fe400000000ff */
[----:B------:R-:W-:-:S03]  /*0520*/  ISETP.GE.AND P2, PT, R5, RZ, PT ;  /* 0x000000ff0500720c */ /* 0x000fc60003f46270 */
[----:B------:R-:W-:Y:S01]  /*0530*/  IMAD.IADD R5, R6, 0x1, R7 ;  /* 0x0000000106057824 */ /* 0x000fe200078e0207 */
[----:B------:R-:W-:Y:S01]  /*0540*/  @!P1 IADD3 R8, R8, 0x1, RZ ;  /* 0x0000000108089810 */ /* 0x000fe20007ffe0ff */
[----:B------:R-:W-:Y:S01]  /*0550*/  IMAD R17, R11, 0x400, R15 ;  /* 0x000004000b117824 */ /* 0x000fe200078e020f */
[----:B------:R-:W-:Y:S01]  /*0560*/  ISETP.NE.AND P1, PT, R4, RZ, PT ;  /* 0x000000ff0400720c */ /* 0x000fe20003f25270 */
[----:B------:R-:W0:Y:S01]  /*0570*/  LDC.64 R6, c[0x0][0x210] ;  /* 0x00008400ff067b82 */ /* 0x000e220000000a00 */
[----:B------:R-:W-:Y:S01]  /*0580*/  LOP3.LUT R5, R5, 0xffff, RZ, 0xc0, !PT ;  /* 0x0000ffff05057812 */ /* 0x000fe200078ec0ff */
[----:B------:R-:W-:-:S03]  /*0590*/  @P0 VIADD R8, R8, 0x1 ;  /* 0x0000000108080836 */ /* 0x000fc60000000000 */
[----:B------:R-:W-:Y:S01]  /*05a0*/  PRMT R5, R5, 0x8880, RZ ;  /* 0x0000888005057816 */ /* 0x000fe200000000ff */
[----:B------:R-:W-:-:S04]  /*05b0*/  @!P2 IMAD.MOV R8, RZ, RZ, -R8 ;  /* 0x000000ffff08a224 */ /* 0x000fc800078e0a08 */
[----:B------:R-:W-:Y:S02]  /*05c0*/  IMAD R5, R5, R0, R11 ;  /* 0x0000000005057224 */ /* 0x000fe400078e020b */
[----:B------:R-:W-:Y:S02]  /*05d0*/  @!P1 LOP3.LUT R8, RZ, R4, RZ, 0x33, !PT ;  /* 0x00000004ff089212 */ /* 0x000fe400078e33ff */
[----:B------:R-:W-:-:S05]  /*05e0*/  IMAD.WIDE R4, R5, 0x4, R2 ;  /* 0x0000000405047825 */ /* 0x000fca00078e0202 */
[----:B------:R-:W5:Y:S01]  /*05f0*/  LDG.E.EL R11, desc[UR4][R4.64] ;  /* 0x00000004040b7981 */ /* 0x000f62000c2e1900 */
[----:B------:R-:W-:Y:S01]  /*0600*/  LEA R17, R8, R17, 0x7 ;  /* 0x0000001108117211 */ /* 0x000fe200078e38ff */
[----:B------:R-:W-:Y:S04]  /*0610*/  BSSY B0, `(.L_x_0) ;  /* 0x0000045000007945 */ /* 0x000fe80003800000 */
[----:B0-----:R-:W-:-:S05]  /*0620*/  IMAD.WIDE R2, R17, 0x2, R6 ;  /* 0x0000000211027825 */ /* 0x001fca00078e0206 */
[----:B------:R0:W5:Y:S01]  /*0630*/  LDG.E.EL R12, desc[UR4][R2.64] ;  /* 0x00000004020c7981 */ /* 0x000162000c2e1900 */
[----:B--2---:R-:W-:-:S06]  /*0640*/  FMUL R0, R10, 0.63661974668502807617 ;  /* 0x3f22f9830a007820 */ /* 0x004fcc0000400000 */
[----:B------:R-:W1:Y:S01]  /*0650*/  F2I.FTZ.NTZ R0, R0 ;  /* 0x0000000000007305 */ /* 0x000e620000213100 */
[----:B------:R-:W-:-:S05]  /*0660*/  FADD.FTZ R14, |R10|, -RZ ;  /* 0x800000ff0a0e7221 */ /* 0x000fca0000010200 */
[----:B------:R-:W-:Y:S02]  /*0670*/  FSETP.GE.AND P2, PT, R14, 105615, PT ;  /* 0x47ce47800e00780b */ /* 0x000fe40003f46000 */
[----:B-1----:R-:W-:-:S05]  /*0680*/  I2FP.F32.S32 R13, R0 ;  /* 0x00000000000d7245 */ /* 0x002fca0000201400 */
[----:B------:R-:W-:-:S04]  /*0690*/  FFMA.FTZ R8, R13, -1.5707962512969970703, R10 ;  /* 0xbfc90fda0d087823 */ /* 0x000fc8000001000a */
[----:B------:R-:W-:Y:S01]  /*06a0*/  FFMA.FTZ R8, R13, -7.5497894158615963534e-08, R8 ;  /* 0xb3a221680d087823 */ /* 0x000fe20000010008 */
[----:B------:R-:W-:-:S03]  /*06b0*/  FSETP.NEU.AND P1, PT, R14, +INF , PT ;  /* 0x7f8000000e00780b */ /* 0x000fc60003f2d000 */
[----:B------:R-:W-:Y:S01]  /*06c0*/  FFMA.FTZ R13, R13, -5.3903029534742383927e-15, R8 ;  /* 0xa7c234c50d0d7823 */ /* 0x000fe20000010008 */
[----:B------:R-:W-:-:S03]  /*06d0*/  IMAD.MOV.U32 R14, RZ, RZ, R0 ;  /* 0x000000ffff0e7224 */ /* 0x000fc600078e0000 */
[----:B0-----:R-:W-:Y:S01]  /*06e0*/  IMAD.MOV.U32 R2, RZ, RZ, R13 ;  /* 0x000000ffff027224 */ /* 0x001fe200078e000d */
[----:B------:R-:W-:Y:S06]  /*06f0*/  @!P2 BRA `(.L_x_1) ;  /* 0x0000000000d8a947 */ /* 0x000fec0003800000 */
[----:B------:R-:W-:Y:S01]  /*0700*/  @!P1 FMUL.FTZ R2, RZ, R10 ;  /* 0x0000000aff029220 */ /* 0x000fe20000410000 */
[----:B------:R-:W-:Y:S01]  /*0710*/  @!P1 IMAD.MOV.U32 R0, RZ, RZ, RZ ;  /* 0x000000ffff009224 */ /* 0x000fe200078e00ff */
[----:B------:R-:W-:Y:S06]  /*0720*/  @!P1 BRA `(.L_x_1) ;  /* 0x0000000000cc9947 */ /* 0x000fec0003800000 */
[----:B------:R-:W-:Y:S01]  /*0730*/  SHF.R.U32.HI R8, RZ, 0x17, R10 ;  /* 0x00000017ff087819 */ /* 0x000fe2000001160a */
[----:B------:R-:W-:Y:S01]  /*0740*/  IMAD.SHL.U32 R3, R10, 0x100, RZ ;  /* 0x000001000a037824 */ /* 0x000fe200078e00ff */
[----:B------:R-:W-:Y:S01]  /*0750*/  HFMA2.MMA R0, -RZ, RZ, 0, 0 ;  /* 0x00000000ff007435 */ /* 0x000fe200000001ff */
[----:B------:R-:W-:Y:S01]  /*0760*/  IMAD.MOV.U32 R5, RZ, RZ, RZ ;  /* 0x000000ffff057224 */ /* 0x000fe200078e00ff */
[----:B------:R-:W-:Y:S01]  /*0770*/  LOP3.LUT R2, R8, 0xe0, RZ, 0xc0, !PT ;  /* 0x000000e008027812 */ /* 0x000fe200078ec0ff */
[----:B------:R-:W-:Y:S01]  /*0780*/  IMAD.MOV.U32 R16, RZ, RZ, RZ ;  /* 0x000000ffff107224 */ /* 0x000fe200078e00ff */
[----:B------:R-:W-:Y:S01]  /*0790*/  LOP3.LUT R3, R3, 0x80000000, RZ, 0xfc, !PT ;  /* 0x8000000003037812 */ /* 0x000fe200078efcff */
[----:B------:R-:W-:Y:S02]  /*07a0*/  ULDC.64 UR6, c[0x4][0x8] ;  /* 0x0100020000067ab9 */ /* 0x000fe40000000a00 */
[----:B------:R-:W-:Y:S02]  /*07b0*/  VIADD R4, R2, 0xffffff80 ;  /* 0xffffff8002047836 */ /* 0x000fe40000000000 */
[----:B------:R-:W-:-:S03]  /*07c0*/  IMAD.MOV.U32 R2, RZ, RZ, R1 ;  /* 0x000000ffff027224 */ /* 0x000fc600078e0001 */
[----:B------:R-:W-:-:S07]  /*07d0*/  SHF.R.U32.HI R4, RZ, 0x5, R4 ;  /* 0x00000005ff047819 */ /* 0x000fce0000011604 */
.L_x_2:
[----:B------:R-:W-:-:S04]  /*07e0*/  IADD3 R18, P0, R5, UR6, RZ ;  /* 0x0000000605127c10 */ /* 0x000fc8000ff1e0ff */
[----:B------:R-:W-:-:S05]  /*07f0*/  IADD3.X R19, R16, UR7, RZ, P0, !PT ;  /* 0x0000000710137c10 */ /* 0x000fca00087fe4ff */
[----:B------:R0:W2:Y:S01]  /*0800*/  LDG.E.CONSTANT R21, desc[UR4][R18.64] ;  /* 0x0000000412157981 */ /* 0x0000a2000c1e9900 */
[----:B------:R-:W-:-:S04]  /*0810*/  IADD3 R5, P3, R5, 0x4, RZ ;  /* 0x0000000405057810 */ /* 0x000fc80007f7e0ff */
[----:B------:R-:W-:Y:S01]  /*0820*/  ISETP.NE.U32.AND P0, PT, R5, 0x18, PT ;  /* 0x000000180500780c */ /* 0x000fe20003f05070 */
[----:B------:R-:W-:Y:S01]  /*0830*/  IMAD.X R16, RZ, RZ, R16, P3 ;  /* 0x000000ffff107224 */ /* 0x000fe200018e0610 */
[----:B0-----:R-:W-:Y:S01]  /*0840*/  MOV R18, R0 ;  /* 0x0000000000127202 */ /* 0x001fe20000000f00 */
[----:B------:R-:W-:-:S03]  /*0850*/  IMAD.MOV.U32 R19, RZ, RZ, RZ ;  /* 0x000000ffff137224 */ /* 0x000fc600078e00ff */
[----:B------:R-:W-:Y:S01]  /*0860*/  ISETP.NE.AND.EX P0, PT, R16, RZ, PT, P0 ;  /* 0x000000ff1000720c */ /* 0x000fe20003f05300 */
[----:B--2---:R-:W-:-:S04]  /*0870*/  IMAD.WIDE.U32 R20, R3, R21, R18 ;  /* 0x0000001503147225 */ /* 0x004fc800078e0012 */
[----:B------:R-:W-:Y:S01]  /*0880*/  IMAD.MOV.U32 R0, RZ, RZ, R21 ;  /* 0x000000ffff007224 */ /* 0x000fe200078e0015 */
[----:B------:R0:W-:Y:S02]  /*0890*/  STL [R2], R20 ;  /* 0x0000001402007387 */ /* 0x0001e40000100800 */
[----:B0-----:R-:W-:-:S05]  /*08a0*/  VIADD R2, R2, 0x4 ;  /* 0x0000000402027836 */ /* 0x001fca0000000000 */
[----:B------:R-:W-:Y:S05]  /*08b0*/  @P0 BRA `(.L_x_2) ;  /* 0xfffffffc00c80947 */ /* 0x000fea000383ffff */
[----:B------:R-:W-:Y:S01]  /*08c0*/  LOP3.LUT P0, RZ, R10, 0xf800000, RZ, 0xc0, !PT ;  /* 0x0f8000000aff7812 */ /* 0x000fe2000780c0ff */
[----:B------:R-:W-:Y:S01]  /*08d0*/  IMAD R16, R4, -0x4, R1 ;  /* 0xfffffffc04107824 */ /* 0x000fe200078e0201 */
[----:B------:R0:W-:Y:S04]  /*08e0*/  STL [R1+0x18], R0 ;  /* 0x0000180001007387 */ /* 0x0001e80000100800 */
[----:B------:R-:W2:Y:S04]  /*08f0*/  LDL R2, [R16+0x14] ;  /* 0x0000140010027983 */ /* 0x000ea80000100800 */
[----:B------:R-:W2:Y:S04]  /*0900*/  LDL R5, [R16+0x18] ;  /* 0x0000180010057983 */ /* 0x000ea80000100800 */
[----:B------:R-:W3:Y:S01]  /*0910*/  @P0 LDL R3, [R16+0x10] ;  /* 0x0000100010030983 */ /* 0x000ee20000100800 */
[----:B------:R-:W-:Y:S01]  /*0920*/  UMOV UR6, 0x54442d19 ;  /* 0x54442d1900067882 */ /* 0x000fe20000000000 */
[----:B------:R-:W-:Y:S01]  /*0930*/  UMOV UR7, 0x3bf921fb ;  /* 0x3bf921fb00077882 */ /* 0x000fe20000000000 */
[----:B--2---:R-:W-:-:S02]  /*0940*/  SHF.L.W.U32.HI R5, R2, R8, R5 ;  /* 0x0000000802057219 */ /* 0x004fc40000010e05 */
[----:B---3--:R-:W-:Y:S02]  /*0950*/  @P0 SHF.L.W.U32.HI R2, R3, R8, R2 ;  /* 0x0000000803020219 */ /* 0x008fe40000010e02 */
[----:B------:R-:W-:Y:S02]  /*0960*/  ISETP.GE.AND P0, PT, R10, RZ, PT ;  /* 0x000000ff0a00720c */ /* 0x000fe40003f06270 */
[C---:B------:R-:W-:Y:S02]  /*0970*/  SHF.L.W.U32.HI R3, R2.reuse, 0x2, R5 ;  /* 0x0000000202037819 */ /* 0x040fe40000010e05 */
[----:B------:R-:W-:Y:S02]  /*0980*/  SHF.L.U32 R2, R2, 0x2, RZ ;  /* 0x0000000202027819 */ /* 0x000fe400000006ff */
[----:B------:R-:W-:Y:S02]  /*0990*/  SHF.R.S32.HI R4, RZ, 0x1f, R3 ;  /* 0x0000001fff047819 */ /* 0x000fe40000011403 */
[----:B0-----:R-:W-:-:S02]  /*09a0*/  SHF.R.U32.HI R0, RZ, 0x1e, R5 ;  /* 0x0000001eff007819 */ /* 0x001fc40000011605 */
[C---:B------:R-:W-:Y:S02]  /*09b0*/  LOP3.LUT R18, R4.reuse, R2, RZ, 0x3c, !PT ;  /* 0x0000000204127212 */ /* 0x040fe400078e3cff */
[----:B------:R-:W-:Y:S02]  /*09c0*/  LOP3.LUT R19, R4, R3, RZ, 0x3c, !PT ;  /* 0x0000000304137212 */ /* 0x000fe400078e3cff */
[C---:B------:R-:W-:Y:S02]  /*09d0*/  LOP3.LUT R2, R3.reuse, R10, RZ, 0x3c, !PT ;  /* 0x0000000a03027212 */ /* 0x040fe400078e3cff */
[----:B------:R-:W-:Y:S02]  /*09e0*/  LEA.HI R0, R3, R0, RZ, 0x1 ;  /* 0x0000000003007211 */ /* 0x000fe400078f08ff */
[----:B------:R-:W0:Y:S01]  /*09f0*/  I2F.F64.S64 R18, R18 ;  /* 0x0000001200127312 */ /* 0x000e220000301c00 */
[----:B------:R-:W-:Y:S02]  /*0a00*/  ISETP.GE.AND P3, PT, R2, RZ, PT ;  /* 0x000000ff0200720c */ /* 0x000fe40003f66270 */
[----:B------:R-:W-:-:S04]  /*0a10*/  IMAD.MOV R2, RZ, RZ, -R0 ;  /* 0x000000ffff027224 */ /* 0x000fc800078e0a00 */
[----:B------:R-:W-:Y:S01]  /*0a20*/  @!P0 IMAD.MOV.U32 R0, RZ, RZ, R2 ;  /* 0x000000ffff008224 */ /* 0x000fe200078e0002 */
[----:B0-----:R-:W-:-:S10]  /*0a30*/  DMUL R20, R18, UR6 ;  /* 0x0000000612147c28 */ /* 0x001fd40008000000 */
[----:B------:R-:W0:Y:S02]  /*0a40*/  F2F.F32.F64 R20, R20 ;  /* 0x0000001400147310 */ /* 0x000e240000301000 */
[----:B0-----:R-:W-:-:S07]  /*0a50*/  FSEL R2, -R20, R20, !P3 ;  /* 0x0000001414027208 */ /* 0x001fce0005800100 */
.L_x_1:
[----:B------:R-:W-:Y:S05]  /*0a60*/  BSYNC B0 ;  /* 0x0000000000007941 */ /* 0x000fea0003800000 */
.L_x_0:
[----:B------:R-:W-:Y:S01]  /*0a70*/  LOP3.LUT R3, R0, 0x1, RZ, 0xc0, !PT ;  /* 0x0000000100037812 */ /* 0x000fe200078ec0ff */
[C---:B-----5:R-:W-:Y:S01]  /*0a80*/  FMUL R8, R11.reuse, 0.63661974668502807617 ;  /* 0x3f22f9830b087820 */ /* 0x060fe20000400000 */
[----:B------:R-:W-:Y:S01]  /*0a90*/  FMUL.FTZ R18, R2, R2 ;  /* 0x0000000202127220 */ /* 0x000fe20000410000 */
[----:B------:R-:W-:Y:S01]  /*0aa0*/  FADD.FTZ R20, |R11|, -RZ ;  /* 0x800000ff0b147221 */ /* 0x000fe20000010200 */
[----:B------:R-:W-:Y:S01]  /*0ab0*/  ISETP.NE.U32.AND P0, PT, R3, 0x1, PT ;  /* 0x000000010300780c */ /* 0x000fe20003f05070 */
[----:B------:R-:W-:Y:S01]  /*0ac0*/  VIADD R0, R0, 0x1 ;  /* 0x0000000100007836 */ /* 0x000fe20000000000 */
[----:B------:R-:W-:Y:S01]  /*0ad0*/  BSSY B0, `(.L_x_3) ;  /* 0x000004e000007945 */ /* 0x000fe20003800000 */
[----:B------:R-:W0:Y:S01]  /*0ae0*/  F2I.FTZ.NTZ R8, R8 ;  /* 0x0000000800087305 */ /* 0x000e220000213100 */
[----:B------:R-:W-:Y:S01]  /*0af0*/  IMAD.MOV.U32 R3, RZ, RZ, -0x46b2bead ;  /* 0xb94d4153ff037424 */ /* 0x000fe200078e00ff */
[----:B------:R-:W-:Y:S01]  /*0b00*/  FSETP.GE.AND P4, PT, R20, 105615, PT ;  /* 0x47ce47801400780b */ /* 0x000fe20003f86000 */
[----:B------:R-:W-:Y:S01]  /*0b10*/  IMAD.MOV.U32 R4, RZ, RZ, 0x3c0885e4 ;  /* 0x3c0885e4ff047424 */ /* 0x000fe200078e00ff */
[----:B------:R-:W-:-:S02]  /*0b20*/  LOP3.LUT P5, RZ, R0, 0x2, RZ, 0xc0, !PT ;  /* 0x0000000200ff7812 */ /* 0x000fc400078ac0ff */
[----:B------:R-:W-:Y:S02]  /*0b30*/  FSEL R0, R2, 1, !P0 ;  /* 0x3f80000002007808 */ /* 0x000fe40004000000 */
[----:B------:R-:W-:Y:S02]  /*0b40*/  FSETP.NEU.AND P3, PT, R20, +INF , PT ;  /* 0x7f8000001400780b */ /* 0x000fe40003f6d000 */
[----:B------:R-:W-:Y:S01]  /*0b50*/  @P0 MOV R5, 0x37cbac00 ;  /* 0x37cbac0000050802 */ /* 0x000fe20000000f00 */
[----:B------:R-:W-:Y:S02]  /*0b60*/  @P0 IMAD.MOV.U32 R4, RZ, RZ, 0x3d2aaabb ;  /* 0x3d2aaabbff040424 */ /* 0x000fe400078e00ff */
[C---:B------:R-:W-:Y:S02]  /*0b70*/  FFMA.FTZ R19, R18.reuse, R0, RZ ;  /* 0x0000000012137223 */ /* 0x040fe400000100ff */
[C---:B------:R-:W-:Y:S01]  /*0b80*/  @P0 FFMA.FTZ R3, R18.reuse, R5, -0.0013887860113754868507 ;  /* 0xbab607ed12030423 */ /* 0x040fe20000010005 */
[----:B0-----:R-:W-:Y:S01]  /*0b90*/  I2FP.F32.S32 R16, R8 ;  /* 0x0000000800107245 */ /* 0x001fe20000201400 */
[----:B------:R-:W-:Y:S01]  /*0ba0*/  IMAD.MOV.U32 R5, RZ, RZ, -0x41d55558 ;  /* 0xbe2aaaa8ff057424 */ /* 0x000fe200078e00ff */
[----:B------:R-:W-:Y:S01]  /*0bb0*/  MOV R20, R8 ;  /* 0x0000000800147202 */ /* 0x000fe20000000f00 */
[----:B------:R-:W-:Y:S01]  /*0bc0*/  FFMA.FTZ R4, R18, R3, R4 ;  /* 0x0000000312047223 */ /* 0x000fe20000010004 */
[----:B------:R-:W-:-:S02]  /*0bd0*/  @P0 IMAD.MOV.U32 R5, RZ, RZ, -0x41000001 ;  /* 0xbeffffffff050424 */ /* 0x000fc400078e00ff */
[----:B------:R-:W-:Y:S02]  /*0be0*/  FFMA.FTZ R3, R16, -1.5707962512969970703, R11 ;  /* 0xbfc90fda10037823 */ /* 0x000fe4000001000b */
[----:B------:R-:W-:Y:S02]  /*0bf0*/  FFMA.FTZ R5, R18, R4, R5 ;  /* 0x0000000412057223 */ /* 0x000fe40000010005 */
[C---:B------:R-:W-:Y:S02]  /*0c00*/  FFMA.FTZ R3, R16.reuse, -7.5497894158615963534e-08, R3 ;  /* 0xb3a2216810037823 */ /* 0x040fe40000010003 */
[----:B------:R-:W-:Y:S02]  /*0c10*/  FFMA.FTZ R0, R19, R5, R0 ;  /* 0x0000000513007223 */ /* 0x000fe40000010000 */
[----:B------:R-:W-:Y:S02]  /*0c20*/  FFMA.FTZ R16, R16, -5.3903029534742383927e-15, R3 ;  /* 0xa7c234c510107823 */ /* 0x000fe40000010003 */
[----:B------:R-:W-:-:S02]  /*0c30*/  @P5 FFMA.FTZ R0, R0, -1, RZ ;  /* 0xbf80000000005823 */ /* 0x000fc400000100ff */
[----:B------:R-:W-:Y:S01]  /*0c40*/  IMAD.MOV.U32 R21, RZ, RZ, R16 ;  /* 0x000000ffff157224 */ /* 0x000fe200078e0010 */
        /* <DEDUP_REMOVED lines=15> */
.L_x_5:
[----:B------:R-:W-:-:S04]  /*0d40*/  IADD3 R18, P0, R3, UR6, RZ ;  /* 0x0000000603127c10 */ /* 0x000fc8000ff1e0ff */
[----:B------:R-:W-:-:S06]  /*0d50*/  IADD3.X R19, R24, UR7, RZ, P0, !PT ;  /* 0x0000000718137c10 */ /* 0x000fcc00087fe4ff */
[----:B------:R-:W2:Y:S01]  /*0d60*/  LDG.E.CONSTANT R19, desc[UR4][R18.64] ;  /* 0x0000000412137981 */ /* 0x000ea2000c1e9900 */
[----:B------:R-:W-:Y:S01]  /*0d70*/  IADD3 R3, P5, R3, 0x4, RZ ;  /* 0x0000000403037810 */ /* 0x000fe20007fbe0ff */
[----:B------:R-:W-:-:S03]  /*0d80*/  IMAD.MOV.U32 R5, RZ, RZ, RZ ;  /* 0x000000ffff057224 */ /* 0x000fc600078e00ff */
[----:B------:R-:W-:Y:S02]  /*0d90*/  ISETP.NE.U32.AND P0, PT, R3, 0x18, PT ;  /* 0x000000180300780c */ /* 0x000fe40003f05070 */
[----:B------:R-:W-:-:S04]  /*0da0*/  IADD3.X R24, RZ, R24, RZ, P5, !PT ;  /* 0x00000018ff187210 */ /* 0x000fc80002ffe4ff */
        /* <DEDUP_REMOVED lines=17> */
[C-C-:B------:R-:W-:Y:S01]  /*0ec0*/  SHF.L.W.U32.HI R8, R2.reuse, 0x2, R5.reuse ;  /* 0x0000000202087819 */ /* 0x140fe20000010e05 */
[----:B------:R-:W-:Y:S01]  /*0ed0*/  IMAD.SHL.U32 R2, R2, 0x4, RZ ;  /* 0x0000000402027824 */ /* 0x000fe200078e00ff */
[----:B------:R-:W-:Y:S02]  /*0ee0*/  SHF.R.U32.HI R5, RZ, 0x1e, R5 ;  /* 0x0000001eff057819 */ /* 0x000fe40000011605 */
[----:B------:R-:W-:Y:S02]  /*0ef0*/  SHF.R.S32.HI R3, RZ, 0x1f, R8 ;  /* 0x0000001fff037819 */ /* 0x000fe40000011408 */
[----:B0-----:R-:W-:-:S02]  /*0f00*/  LOP3.LUT R4, R8, R11, RZ, 0x3c, !PT ;  /* 0x0000000b08047212 */ /* 0x001fc400078e3cff */
[C---:B------:R-:W-:Y:S02]  /*0f10*/  LOP3.LUT R2, R3.reuse, R2, RZ, 0x3c, !PT ;  /* 0x0000000203027212 */ /* 0x040fe400078e3cff */
[----:B------:R-:W-:Y:S02]  /*0f20*/  LOP3.LUT R3, R3, R8, RZ, 0x3c, !PT ;  /* 0x0000000803037212 */ /* 0x000fe400078e3cff */
[----:B------:R-:W-:Y:S02]  /*0f30*/  LEA.HI R8, R8, R5, RZ, 0x1 ;  /* 0x0000000508087211 */ /* 0x000fe400078f08ff */
[----:B------:R-:W-:Y:S02]  /*0f40*/  ISETP.GE.AND P5, PT, R4, RZ, PT ;  /* 0x000000ff0400720c */ /* 0x000fe40003fa6270 */
[----:B------:R-:W0:Y:S01]  /*0f50*/  I2F.F64.S64 R2, R2 ;  /* 0x0000000200027312 */ /* 0x000e220000301c00 */
[----:B------:R-:W-:-:S05]  /*0f60*/  IMAD.MOV R4, RZ, RZ, -R8 ;  /* 0x000000ffff047224 */ /* 0x000fca00078e0a08 */
[----:B------:R-:W-:Y:S01]  /*0f70*/  @!P0 MOV R8, R4 ;  /* 0x0000000400088202 */ /* 0x000fe20000000f00 */
[----:B0-----:R-:W-:-:S10]  /*0f80*/  DMUL R18, R2, UR6 ;  /* 0x0000000602127c28 */ /* 0x001fd40008000000 */
[----:B------:R-:W0:Y:S02]  /*0f90*/  F2F.F32.F64 R18, R18 ;  /* 0x0000001200127310 */ /* 0x000e240000301000 */
[----:B0-----:R-:W-:-:S07]  /*0fa0*/  FSEL R21, -R18, R18, !P5 ;  /* 0x0000001212157208 */ /* 0x001fce0006800100 */
.L_x_4:
[----:B------:R-:W-:Y:S05]  /*0fb0*/  BSYNC B0 ;  /* 0x0000000000007941 */ /* 0x000fea0003800000 */
.L_x_3:
[----:B------:R-:W-:Y:S01]  /*0fc0*/  ISETP.GT.AND P0, PT, R15, 0x3f, PT ;  /* 0x0000003f0f00780c */ /* 0x000fe20003f04270 */
[----:B------:R-:W-:Y:S01]  /*0fd0*/  VIADD R5, R17, 0xffffffc0 ;  /* 0xffffffc011057836 */ /* 0x000fe20000000000 */
[----:B------:R-:W-:Y:S01]  /*0fe0*/  ISETP.GE.AND P5, PT, R15, 0x40, PT ;  /* 0x000000400f00780c */ /* 0x000fe20003fa6270 */
[----:B------:R-:W-:Y:S02]  /*0ff0*/  VIADD R3, R17, 0x40 ;  /* 0x0000004011037836 */ /* 0x000fe40000000000 */
[----:B------:R-:W-:Y:S02]  /*1000*/  IMAD.MOV.U32 R15, RZ, RZ, RZ ;  /* 0x000000ffff0f7224 */ /* 0x000fe400078e00ff */
[----:B------:R-:W-:-:S04]  /*1010*/  IMAD.WIDE R4, R5, 0x2, R6 ;  /* 0x0000000205047825 */ /* 0x000fc800078e0206 */
[----:B------:R-:W-:Y:S01]  /*1020*/  IMAD.WIDE R2, R3, 0x2, R6 ;  /* 0x0000000203027825 */ /* 0x000fe200078e0206 */
[----:B------:R-:W-:Y:S01]  /*1030*/  LOP3.LUT R6, R8, 0x1, RZ, 0xc0, !PT ;  /* 0x0000000108067812 */ /* 0x000fe200078ec0ff */
[----:B------:R-:W5:Y:S02]  /*1040*/  @P0 LDG.E.EL R15, desc[UR4][R4.64] ;  /* 0x00000004040f0981 */ /* 0x000f64000c2e1900 */
[----:B------:R-:W-:Y:S01]  /*1050*/  FMUL.FTZ R22, R21, R21 ;  /* 0x0000001515167220 */ /* 0x000fe20000410000 */
[----:B------:R-:W-:Y:S01]  /*1060*/  IMAD.MOV.U32 R7, RZ, RZ, RZ ;  /* 0x000000ffff077224 */ /* 0x000fe200078e00ff */
[----:B------:R-:W-:Y:S01]  /*1070*/  ISETP.NE.U32.AND P0, PT, R6, 0x1, PT ;  /* 0x000000010600780c */ /* 0x000fe20003f05070 */
[----:B------:R-:W-:Y:S01]  /*1080*/  HFMA2.MMA R6, -RZ, RZ, -0.66259765625, 2.662109375 ;  /* 0xb94d4153ff067435 */ /* 0x000fe200000001ff */
[----:B------:R-:W-:Y:S02]  /*1090*/  IMAD.MOV.U32 R17, RZ, RZ, 0x3c0885e4 ;  /* 0x3c0885e4ff117424 */ /* 0x000fe400078e00ff */
[----:B------:R-:W-:Y:S01]  /*10a0*/  VIADD R18, R8, 0x1 ;  /* 0x0000000108127836 */ /* 0x000fe20000000000 */
[----:B------:R0:W5:Y:S01]  /*10b0*/  @!P5 LDG.E.EL R7, desc[UR4][R2.64] ;  /* 0x000000040207d981 */ /* 0x000162000c2e1900 */
[----:B------:R-:W-:-:S07]  /*10c0*/  IMAD.MOV.U32 R8, RZ, RZ, -0x41d55558 ;  /* 0xbe2aaaa8ff087424 */ /* 0x000fce00078e00ff */
[----:B------:R-:W-:Y:S01]  /*10d0*/  @P0 IMAD.MOV.U32 R19, RZ, RZ, 0x37cbac00 ;  /* 0x37cbac00ff130424 */ /* 0x000fe200078e00ff */
[----:B------:R-:W-:-:S03]  /*10e0*/  @P0 MOV R17, 0x3d2aaabb ;  /* 0x3d2aaabb00110802 */ /* 0x000fc60000000f00 */
[----:B------:R-:W-:Y:S01]  /*10f0*/  @P0 FFMA.FTZ R6, R22, R19, -0.0013887860113754868507 ;  /* 0xbab607ed16060423 */ /* 0x000fe20000010013 */
[----:B------:R-:W-:Y:S01]  /*1100*/  LOP3.LUT P6, RZ, R18, 0x2, RZ, 0xc0, !PT ;  /* 0x0000000212ff7812 */ /* 0x000fe200078cc0ff */
[----:B------:R-:W-:Y:S01]  /*1110*/  @P0 IMAD.MOV.U32 R8, RZ, RZ, -0x41000001 ;  /* 0xbeffffffff080424 */ /* 0x000fe200078e00ff */
[----:B0-----:R-:W-:Y:S01]  /*1120*/  FSEL R2, R21, 1, !P0 ;  /* 0x3f80000015027808 */ /* 0x001fe20004000000 */
[----:B------:R-:W-:-:S04]  /*1130*/  FFMA.FTZ R17, R22, R6, R17 ;  /* 0x0000000616117223 */ /* 0x000fc80000010011 */
[C---:B------:R-:W-:Y:S01]  /*1140*/  FFMA.FTZ R17, R22.reuse, R17, R8 ;  /* 0x0000001116117223 */ /* 0x040fe20000010008 */
[----:B------:R-:W-:Y:S01]  /*1150*/  FFMA.FTZ R3, R22, R2, RZ ;  /* 0x0000000216037223 */ /* 0x000fe200000100ff */
[----:B------:R-:W-:Y:S03]  /*1160*/  BSSY B0, `(.L_x_6) ;  /* 0x0000039000007945 */ /* 0x000fe60003800000 */
[----:B------:R-:W-:-:S04]  /*1170*/  FFMA.FTZ R2, R3, R17, R2 ;  /* 0x0000001103027223 */ /* 0x000fc80000010002 */
[----:B------:R-:W-:Y:S01]  /*1180*/  @P6 FFMA.FTZ R2, R2, -1, RZ ;  /* 0xbf80000002026823 */ /* 0x000fe200000100ff */
        /* <DEDUP_REMOVED lines=15> */
.L_x_8:
        /* <DEDUP_REMOVED lines=21> */
[----:B------:R-:W-:-:S02]  /*13d0*/  ISETP.GE.AND P1, PT, R10, RZ, PT ;  /* 0x000000ff0a00720c */ /* 0x000fc40003f26270 */
[-C--:B--2---:R-:W-:Y:S02]  /*13e0*/  SHF.L.W.U32.HI R6, R3, R8.reuse, R6 ;  /* 0x0000000803067219 */ /* 0x084fe40000010e06 */
[----:B---3--:R-:W-:-:S04]  /*13f0*/  @P0 SHF.L.W.U32.HI R3, R5, R8, R3 ;  /* 0x0000000805030219 */ /* 0x008fc80000010e03 */
[C-C-:B------:R-:W-:Y:S01]  /*1400*/  SHF.L.W.U32.HI R5, R3.reuse, 0x2, R6.reuse ;  /* 0x0000000203057819 */ /* 0x140fe20000010e06 */
[----:B------:R-:W-:Y:S01]  /*1410*/  IMAD.SHL.U32 R3, R3, 0x4, RZ ;  /* 0x0000000403037824 */ /* 0x000fe200078e00ff */
[----:B------:R-:W-:Y:S02]  /*1420*/  SHF.R.U32.HI R6, RZ, 0x1e, R6 ;  /* 0x0000001eff067819 */ /* 0x000fe40000011606 */
[----:B------:R-:W-:Y:S02]  /*1430*/  SHF.R.S32.HI R8, RZ, 0x1f, R5 ;  /* 0x0000001fff087819 */ /* 0x000fe40000011405 */
[C---:B------:R-:W-:Y:S02]  /*1440*/  LEA.HI R14, R5.reuse, R6, RZ, 0x1 ;  /* 0x00000006050e7211 */ /* 0x040fe400078f08ff */
[C---:B------:R-:W-:Y:S02]  /*1450*/  LOP3.LUT R18, R8.reuse, R3, RZ, 0x3c, !PT ;  /* 0x0000000308127212 */ /* 0x040fe400078e3cff */
[----:B------:R-:W-:Y:S01]  /*1460*/  LOP3.LUT R19, R8, R5, RZ, 0x3c, !PT ;  /* 0x0000000508137212 */ /* 0x000fe200078e3cff */
[----:B------:R-:W-:Y:S01]  /*1470*/  IMAD.MOV R3, RZ, RZ, -R14 ;  /* 0x000000ffff037224 */ /* 0x000fe200078e0a0e */
[----:B------:R-:W-:-:S04]  /*1480*/  LOP3.LUT R10, R5, R10, RZ, 0x3c, !PT ;  /* 0x0000000a050a7212 */ /* 0x000fc800078e3cff */
[----:B------:R-:W1:Y:S01]  /*1490*/  I2F.F64.S64 R18, R18 ;  /* 0x0000001200127312 */ /* 0x000e620000301c00 */
[----:B------:R-:W-:Y:S02]  /*14a0*/  ISETP.GE.AND P0, PT, R10, RZ, PT ;  /* 0x000000ff0a00720c */ /* 0x000fe40003f06270 */
[----:B------:R-:W-:Y:S01]  /*14b0*/  @!P1 MOV R14, R3 ;  /* 0x00000003000e9202 */ /* 0x000fe20000000f00 */
[----:B-1----:R-:W-:-:S10]  /*14c0*/  DMUL R22, R18, UR6 ;  /* 0x0000000612167c28 */ /* 0x002fd40008000000 */
[----:B------:R-:W1:Y:S02]  /*14d0*/  F2F.F32.F64 R22, R22 ;  /* 0x0000001600167310 */ /* 0x000e640000301000 */
[----:B01----:R-:W-:-:S07]  /*14e0*/  FSEL R13, -R22, R22, !P0 ;  /* 0x00000016160d7208 */ /* 0x003fce0004000100 */
.L_x_7:
[----:B------:R-:W-:Y:S05]  /*14f0*/  BSYNC B0 ;  /* 0x0000000000007941 */ /* 0x000fea0003800000 */
.L_x_6:
[C---:B------:R-:W-:Y:S01]  /*1500*/  LOP3.LUT R3, R14.reuse, 0x1, RZ, 0xc0, !PT ;  /* 0x000000010e037812 */ /* 0x040fe200078ec0ff */
[----:B------:R-:W-:Y:S01]  /*1510*/  FMUL.FTZ R8, R13, R13 ;  /* 0x0000000d0d087220 */ /* 0x000fe20000410000 */
[----:B------:R-:W-:Y:S01]  /*1520*/  IMAD.MOV.U32 R5, RZ, RZ, 0x3c0885e4 ;  /* 0x3c0885e4ff057424 */ /* 0x000fe200078e00ff */
[----:B------:R-:W-:Y:S01]  /*1530*/  LOP3.LUT P1, RZ, R14, 0x2, RZ, 0xc0, !PT ;  /* 0x000000020eff7812 */ /* 0x000fe2000782c0ff */
[----:B------:R-:W-:Y:S01]  /*1540*/  IMAD.MOV.U32 R4, RZ, RZ, -0x46b2bead ;  /* 0xb94d4153ff047424 */ /* 0x000fe200078e00ff */
[----:B------:R-:W-:Y:S01]  /*1550*/  ISETP.NE.U32.AND P0, PT, R3, 0x1, PT ;  /* 0x000000010300780c */ /* 0x000fe20003f05070 */
[----:B------:R-:W-:Y:S01]  /*1560*/  IMAD.MOV.U32 R6, RZ, RZ, -0x41d55558 ;  /* 0xbe2aaaa8ff067424 */ /* 0x000fe200078e00ff */
[----:B------:R-:W-:Y:S11]  /*1570*/  BSSY B0, `(.L_x_9) ;  /* 0x0000042000007945 */ /* 0x000ff60003800000 */
[----:B------:R-:W-:Y:S01]  /*1580*/  @!P0 IMAD.MOV.U32 R3, RZ, RZ, 0x37cbac00 ;  /* 0x37cbac00ff038424 */ /* 0x000fe200078e00ff */
[----:B------:R-:W-:Y:S01]  /*1590*/  @!P0 MOV R5, 0x3d2aaabb ;  /* 0x3d2aaabb00058802 */ /* 0x000fe20000000f00 */
[----:B------:R-:W-:-:S02]  /*15a0*/  @!P0 IMAD.MOV.U32 R6, RZ, RZ, -0x41000001 ;  /* 0xbeffffffff068424 */ /* 0x000fc400078e00ff */
[----:B------:R-:W-:Y:S01]  /*15b0*/  @!P0 FFMA.FTZ R4, R8, R3, -0.0013887860113754868507 ;  /* 0xbab607ed08048423 */ /* 0x000fe20000010003 */
[----:B------:R-:W-:-:S03]  /*15c0*/  FSEL R3, R13, 1, P0 ;  /* 0x3f8000000d037808 */ /* 0x000fc60000000000 */
[C---:B------:R-:W-:Y:S02]  /*15d0*/  FFMA.FTZ R5, R8.reuse, R4, R5 ;  /* 0x0000000408057223 */ /* 0x040fe40000010005 */
[C---:B------:R-:W-:Y:S02]  /*15e0*/  FFMA.FTZ R4, R8.reuse, R3, RZ ;  /* 0x0000000308047223 */ /* 0x040fe400000100ff */
[----:B------:R-:W-:-:S04]  /*15f0*/  FFMA.FTZ R6, R8, R5, R6 ;  /* 0x0000000508067223 */ /* 0x000fc80000010006 */
        /* <DEDUP_REMOVED lines=14> */
[----:B------:R-:W-:Y:S01]  /*16e0*/  VIADD R6, R5, 0xffffff80 ;  /* 0xffffff8005067836 */ /* 0x000fe20000000000 */
[----:B------:R-:W-:-:S04]  /*16f0*/  MOV R5, R1 ;  /* 0x0000000100057202 */ /* 0x000fc80000000f00 */
[----:B------:R-:W-:-:S07]  /*1700*/  SHF.R.U32.HI R6, RZ, 0x5, R6 ;  /* 0x00000005ff067819 */ /* 0x000fce0000011606 */
.L_x_11:
[----:B------:R-:W-:-:S04]  /*1710*/  IADD3 R16, P0, R8, UR6, RZ ;  /* 0x0000000608107c10 */ /* 0x000fc8000ff1e0ff */
[----:B------:R-:W-:-:S05]  /*1720*/  IADD3.X R17, R13, UR7, RZ, P0, !PT ;  /* 0x000000070d117c10 */ /* 0x000fca00087fe4ff */
[----:B------:R0:W2:Y:S01]  /*1730*/  LDG.E.CONSTANT R19, desc[UR4][R16.64] ;  /* 0x0000000410137981 */ /* 0x0000a2000c1e9900 */
[----:B------:R-:W-:-:S04]  /*1740*/  IADD3 R8, P1, R8, 0x4, RZ ;  /* 0x0000000408087810 */ /* 0x000fc80007f3e0ff */
[----:B------:R-:W-:Y:S01]  /*1750*/  ISETP.NE.U32.AND P0, PT, R8, 0x18, PT ;  /* 0x000000180800780c */ /* 0x000fe20003f05070 */
[----:B------:R-:W-:Y:S02]  /*1760*/  IMAD.X R13, RZ, RZ, R13, P1 ;  /* 0x000000ffff0d7224 */ /* 0x000fe400008e060d */
[----:B0-----:R-:W-:-:S03]  /*1770*/  IMAD.MOV.U32 R16, RZ, RZ, R4 ;  /* 0x000000ffff107224 */ /* 0x001fc600078e0004 */
[----:B------:R-:W-:Y:S01]  /*1780*/  ISETP.NE.AND.EX P0, PT, R13, RZ, PT, P0 ;  /* 0x000000ff0d00720c */ /* 0x000fe20003f05300 */
[----:B------:R-:W-:Y:S02]  /*1790*/  IMAD.MOV.U32 R17, RZ, RZ, RZ ;  /* 0x000000ffff117224 */ /* 0x000fe400078e00ff */
[----:B--2---:R-:W-:-:S05]  /*17a0*/  IMAD.WIDE.U32 R18, R14, R19, R16 ;  /* 0x000000130e127225 */ /* 0x004fca00078e0010 */
[----:B------:R0:W-:Y:S01]  /*17b0*/  STL [R5], R18 ;  /* 0x0000001205007387 */ /* 0x0001e20000100800 */
[----:B------:R-:W-:Y:S01]  /*17c0*/  MOV R4, R19 ;  /* 0x0000001300047202 */ /* 0x000fe20000000f00 */
[----:B0-----:R-:W-:-:S03]  /*17d0*/  VIADD R5, R5, 0x4 ;  /* 0x0000000405057836 */ /* 0x001fc60000000000 */
[----:B------:R-:W-:Y:S05]  /*17e0*/  @P0 BRA `(.L_x_11) ;  /* 0xfffffffc00c80947 */ /* 0x000fea000383ffff */
[C---:B------:R-:W-:Y:S01]  /*17f0*/  LOP3.LUT P0, RZ, R11.reuse, 0xf800000, RZ, 0xc0, !PT ;  /* 0x0f8000000bff7812 */ /* 0x040fe2000780c0ff */
        /* <DEDUP_REMOVED lines=9> */
[----:B---3--:R-:W-:Y:S02]  /*1890*/  @P0 SHF.L.W.U32.HI R5, R6, R10, R5 ;  /* 0x0000000a06050219 */ /* 0x008fe40000010e05 */
[--C-:B------:R-:W-:Y:S02]  /*18a0*/  SHF.R.U32.HI R13, RZ, 0x1e, R8.reuse ;  /* 0x0000001eff0d7819 */ /* 0x100fe40000011608 */
[C---:B------:R-:W-:Y:S01]  /*18b0*/  SHF.L.W.U32.HI R20, R5.reuse, 0x2, R8 ;  /* 0x0000000205147819 */ /* 0x040fe20000010e08 */
[----:B------:R-:W-:-:S03]  /*18c0*/  IMAD.SHL.U32 R5, R5, 0x4, RZ ;  /* 0x0000000405057824 */ /* 0x000fc600078e00ff */
[----:B------:R-:W-:Y:S02]  /*18d0*/  SHF.R.S32.HI R6, RZ, 0x1f, R20 ;  /* 0x0000001fff067819 */ /* 0x000fe40000011414 */
[----:B------:R-:W-:Y:S02]  /*18e0*/  LOP3.LUT R11, R20, R11, RZ, 0x3c, !PT ;  /* 0x0000000b140b7212 */ /* 0x000fe400078e3cff */
[C---:B------:R-:W-:Y:S02]  /*18f0*/  LOP3.LUT R16, R6.reuse, R5, RZ, 0x3c, !PT ;  /* 0x0000000506107212 */ /* 0x040fe400078e3cff */
[----:B------:R-:W-:Y:S02]  /*1900*/  LOP3.LUT R17, R6, R20, RZ, 0x3c, !PT ;  /* 0x0000001406117212 */ /* 0x000fe400078e3cff */
[----:B------:R-:W-:Y:S02]  /*1910*/  LEA.HI R20, R20, R13, RZ, 0x1 ;  /* 0x0000000d14147211 */ /* 0x000fe400078f08ff */
[----:B------:R-:W-:-:S02]  /*1920*/  ISETP.GE.AND P0, PT, R11, RZ, PT ;  /* 0x000000ff0b00720c */ /* 0x000fc40003f06270 */
[----:B------:R-:W0:Y:S01]  /*1930*/  I2F.F64.S64 R16, R16 ;  /* 0x0000001000107312 */ /* 0x000e220000301c00 */
[----:B------:R-:W-:-:S05]  /*1940*/  IMAD.MOV R6, RZ, RZ, -R20 ;  /* 0x000000ffff067224 */ /* 0x000fca00078e0a14 */
[----:B------:R-:W-:Y:S01]  /*1950*/  @!P1 MOV R20, R6 ;  /* 0x0000000600149202 */ /* 0x000fe20000000f00 */
[----:B0-----:R-:W-:-:S10]  /*1960*/  DMUL R4, R16, UR6 ;  /* 0x0000000610047c28 */ /* 0x001fd40008000000 */
[----:B------:R-:W0:Y:S02]  /*1970*/  F2F.F32.F64 R4, R4 ;  /* 0x0000000400047310 */ /* 0x000e240000301000 */
[----:B0-----:R-:W-:-:S07]  /*1980*/  FSEL R16, -R4, R4, !P0 ;  /* 0x0000000404107208 */ /* 0x001fce0004000100 */
.L_x_10:
[----:B------:R-:W-:Y:S05]  /*1990*/  BSYNC B0 ;  /* 0x0000000000007941 */ /* 0x000fea0003800000 */
.L_x_9:
[----:B------:R-:W-:Y:S01]  /*19a0*/  LOP3.LUT R4, R20, 0x1, RZ, 0xc0, !PT ;  /* 0x0000000114047812 */ /* 0x000fe200078ec0ff */
[----:B------:R-:W-:Y:S01]  /*19b0*/  FMUL.FTZ R13, R16, R16 ;  /* 0x00000010100d7220 */ /* 0x000fe20000410000 */
[----:B------:R-:W-:Y:S01]  /*19c0*/  IMAD.MOV.U32 R5, RZ, RZ, 0x3c0885e4 ;  /* 0x3c0885e4ff057424 */ /* 0x000fe200078e00ff */
[----:B------:R-:W-:Y:S01]  /*19d0*/  HFMA2.MMA R6, -RZ, RZ, -1.541015625, -0.052001953125 ;  /* 0xbe2aaaa8ff067435 */ /* 0x000fe200000001ff */
[----:B------:R-:W-:Y:S01]  /*19e0*/  ISETP.NE.U32.AND P0, PT, R4, 0x1, PT ;  /* 0x000000010400780c */ /* 0x000fe20003f05070 */
[----:B------:R-:W-:Y:S01]  /*19f0*/  IMAD.MOV.U32 R4, RZ, RZ, -0x46b2bead ;  /* 0xb94d4153ff047424 */ /* 0x000fe200078e00ff */
[----:B------:R-:W-:Y:S01]  /*1a00*/  LOP3.LUT P1, RZ, R20, 0x2, RZ, 0xc0, !PT ;  /* 0x0000000214ff7812 */ /* 0x000fe2000782c0ff */
[----:B------:R-:W0:Y:S10]  /*1a10*/  LDC.64 R10, c[0x0][0x220] ;  /* 0x00008800ff0a7b82 */ /* 0x000e340000000a00 */
[----:B------:R-:W-:-:S02]  /*1a20*/  @!P0 IMAD.MOV.U32 R8, RZ, RZ, 0x37cbac00 ;  /* 0x37cbac00ff088424 */ /* 0x000fc400078e00ff */
[----:B------:R-:W-:Y:S02]  /*1a30*/  @!P0 IMAD.MOV.U32 R5, RZ, RZ, 0x3d2aaabb ;  /* 0x3d2aaabbff058424 */ /* 0x000fe400078e00ff */
[C---:B------:R-:W-:Y:S01]  /*1a40*/  @!P0 FFMA.FTZ R4, R13.reuse, R8, -0.0013887860113754868507 ;  /* 0xbab607ed0d048423 */ /* 0x040fe20000010008 */
[----:B------:R-:W-:Y:S02]  /*1a50*/  @!P0 IMAD.MOV.U32 R6, RZ, RZ, -0x41000001 ;  /* 0xbeffffffff068424 */ /* 0x000fe400078e00ff */
[----:B-----5:R-:W-:Y:S02]  /*1a60*/  HADD2.F32 R8, -RZ, R7.H0_H0 ;  /* 0x20000007ff087230 */ /* 0x020fe40000004100 */
[C---:B------:R-:W-:Y:S01]  /*1a70*/  FFMA.FTZ R5, R13.reuse, R4, R5 ;  /* 0x000000040d057223 */ /* 0x040fe20000010005 */
[----:B------:R-:W-:Y:S01]  /*1a80*/  FSEL R4, R16, 1, P0 ;  /* 0x3f80000010047808 */ /* 0x000fe20000000000 */
[----:B------:R-:W-:Y:S02]  /*1a90*/  HADD2.F32 R7, -RZ, R7.H1_H1 ;  /* 0x30000007ff077230 */ /* 0x000fe40000004100 */
[----:B------:R-:W-:Y:S01]  /*1aa0*/  FFMA.FTZ R5, R13, R5, R6 ;  /* 0x000000050d057223 */ /* 0x000fe20000010006 */
[----:B------:R-:W-:-:S02]  /*1ab0*/  HADD2.F32 R6, -RZ, R15.H0_H0 ;  /* 0x2000000fff067230 */ /* 0x000fc40000004100 */
[----:B------:R-:W-:Y:S01]  /*1ac0*/  FFMA.FTZ R13, R13, R4, RZ ;  /* 0x000000040d0d7223 */ /* 0x000fe200000100ff */
[----:B------:R-:W-:Y:S01]  /*1ad0*/  @!P5 FADD R6, RZ, -R8 ;  /* 0x80000008ff06d221 */ /* 0x000fe20000000000 */
[----:B------:R-:W-:Y:S02]  /*1ae0*/  HADD2.F32 R15, -RZ, R15.H1_H1 ;  /* 0x3000000fff0f7230 */ /* 0x000fe40000004100 */
[----:B------:R-:W-:Y:S01]  /*1af0*/  @!P5 FADD R15, RZ, -R7 ;  /* 0x80000007ff0fd221 */ /* 0x000fe20000000000 */
[----:B------:R-:W-:Y:S01]  /*1b00*/  FFMA.FTZ R4, R13, R5, R4 ;  /* 0x000000050d047223 */ /* 0x000fe20000010004 */
[----:B------:R-:W-:Y:S01]  /*1b10*/  FMUL R6, R6, R3 ;  /* 0x0000000306067220 */ /* 0x000fe20000400000 */
[----:B------:R-:W-:Y:S02]  /*1b20*/  HADD2.F32 R5, -RZ, R12.H0_H0 ;  /* 0x2000000cff057230 */ /* 0x000fe40000004100 */
[----:B------:R-:W-:Y:S01]  /*1b30*/  @P1 FFMA.FTZ R4, R4, -1, RZ ;  /* 0xbf80000004041823 */ /* 0x000fe200000100ff */
[----:B------:R-:W-:-:S02]  /*1b40*/  HADD2.F32 R3, -RZ, R12.H1_H1 ;  /* 0x3000000cff037230 */ /* 0x000fc40000004100 */
[----:B------:R-:W-:Y:S01]  /*1b50*/  FFMA R5, R5, R0, R6 ;  /* 0x0000000005057223 */ /* 0x000fe20000000006 */
[----:B------:R-:W-:Y:S01]  /*1b60*/  FMUL R4, R15, R4 ;  /* 0x000000040f047220 */ /* 0x000fe20000400000 */
[----:B0-----:R-:W-:-:S04]  /*1b70*/  IMAD.WIDE R10, R9, 0x2, R10 ;  /* 0x00000002090a7825 */ /* 0x001fc800078e020a */
[----:B------:R-:W-:-:S05]  /*1b80*/  FFMA R4, R3, R2, R4 ;  /* 0x0000000203047223 */ /* 0x000fca0000000004 */
[----:B------:R-:W-:-:S05]  /*1b90*/  F2FP.F16.F32.PACK_AB R5, R4, R5 ;  /* 0x000000050405723e */ /* 0x000fca00000000ff */
[----:B------:R-:W-:Y:S01]  /*1ba0*/  STG.E desc[UR4][R10.64], R5 ;  /* 0x000000050a007986 */ /* 0x000fe2000c101904 */
[----:B------:R-:W-:Y:S05]  /*1bb0*/  EXIT ;  /* 0x000000000000794d */ /* 0x000fea0003800000 */
.L_x_12:
[----:B------:R-:W-:-:S00]  /*1bc0*/  BRA `(.L_x_12) ;  /* 0xfffffffc00fc7947 */ /* 0x000fc0000383ffff */
[----:B------:R-:W-:-:S00]  /*1bd0*/  NOP ;  /* 0x0000000000007918 */ /* 0x000fc00000000000 */
        /* <DEDUP_REMOVED lines=10> */
.L_x_13:


//--------------------- .nv.global.init           --------------------------
	.section	.nv.global.init,"aw",@progbits
	.align	4
.nv.global.init:
	.type		__cudart_i2opi_f,@object
	.size		__cudart_i2opi_f,(_$_str - __cudart_i2opi_f)
__cudart_i2opi_f:
        /*0000*/ 	.byte	0x41, 0x90, 0x43, 0x3c, 0x99, 0x95, 0x62, 0xdb, 0xc0, 0xdd, 0x34, 0xf5, 0xd1, 0x57, 0x27, 0xfc
        /*0010*/ 	.byte	0x29, 0x15, 0x44, 0x4e, 0x6e, 0x83, 0xf9, 0xa2
	.type		_$_str,@object
	.size		_$_str,(.L_0 - _$_str)
_$_str:
        /*0018*/ 	.byte	0x5f, 0x5f, 0x43, 0x55, 0x44, 0x41, 0x5f, 0x46, 0x54, 0x5a, 0x00
.L_0:


//--------------------- .nv.constant0.triton_poi_fused_clone_2 --------------------------
	.section	.nv.constant0.triton_poi_fused_clone_2,"a",@progbits
	.sectionflags	@""
	.align	4
.nv.constant0.triton_poi_fused_clone_2:
	.zero		576
